	.headerflags	@"EF_CUDA_TEXMODE_UNIFIED EF_CUDA_64BIT_ADDRESS EF_CUDA_ACCELERATORS EF_CUDA_SM90 EF_CUDA_VIRTUAL_SM(EF_CUDA_SM90)"
	.elftype	@"ET_EXEC"


//--------------------- .nv.info                  --------------------------
	.section	.nv.info,"",@"SHT_CUDA_INFO"
	.align	4


	//----- nvinfo : EIATTR_REGCOUNT
	.align		4
        /*0000*/ 	.byte	0x04, 0x2f
        /*0002*/ 	.short	(.L_1 - .L_0)
	.align		4
.L_0:
        /*0004*/ 	.word	index@(triton_poi_fused_mul_21)
        /*0008*/ 	.word	0x0000000c


	//----- nvinfo : EIATTR_MIN_STACK_SIZE
	.align		4
.L_1:
        /*000c*/ 	.byte	0x04, 0x12
        /*000e*/ 	.short	(.L_3 - .L_2)
	.align		4
.L_2:
        /*0010*/ 	.word	index@(triton_poi_fused_mul_21)
        /*0014*/ 	.word	0x00000000


	//----- nvinfo : EIATTR_FRAME_SIZE
	.align		4
.L_3:
        /*0018*/ 	.byte	0x04, 0x11
        /*001a*/ 	.short	(.L_5 - .L_4)
	.align		4
.L_4:
        /*001c*/ 	.word	index@(triton_poi_fused_mul_21)
        /*0020*/ 	.word	0x00000000


	//----- nvinfo : EIATTR_MIN_STACK_SIZE
	.align		4
.L_5:
        /*0024*/ 	.byte	0x04, 0x12
        /*0026*/ 	.short	(.L_7 - .L_6)
	.align		4
.L_6:
        /*0028*/ 	.word	index@(triton_poi_fused_mul_21)
        /*002c*/ 	.word	0x00000000
.L_7:


//--------------------- .nv.info.triton_poi_fused_mul_21 --------------------------
	.section	.nv.info.triton_poi_fused_mul_21,"",@"SHT_CUDA_INFO"
	.sectionflags	@""
	.align	4


	//----- nvinfo : EIATTR_CUDA_API_VERSION
	.align		4
        /*0000*/ 	.byte	0x04, 0x37
        /*0002*/ 	.short	(.L_9 - .L_8)
.L_8:
        /*0004*/ 	.word	0x0000007c


	//----- nvinfo : EIATTR_KPARAM_INFO
	.align		4
.L_9:
        /*0008*/ 	.byte	0x04, 0x17
        /*000a*/ 	.short	(.L_11 - .L_10)
.L_10:
        /*000c*/ 	.word	0x00000000
        /*0010*/ 	.short	0x0002
        /*0012*/ 	.short	0x0010
        /*0014*/ 	.byte	0x00, 0xf0, 0x11, 0x00


	//----- nvinfo : EIATTR_KPARAM_INFO
	.align		4
.L_11:
        /*0018*/ 	.byte	0x04, 0x17
        /*001a*/ 	.short	(.L_13 - .L_12)
.L_12:
        /*001c*/ 	.word	0x00000000
        /*0020*/ 	.short	0x0001
        /*0022*/ 	.short	0x0008
        /*0024*/ 	.byte	0x00, 0xf4, 0x21, 0x00


	//----- nvinfo : EIATTR_KPARAM_INFO
	.align		4
.L_13:
        /*0028*/ 	.byte	0x04, 0x17
        /*002a*/ 	.short	(.L_15 - .L_14)
.L_14:
        /*002c*/ 	.word	0x00000000
        /*0030*/ 	.short	0x0000
        /*0032*/ 	.short	0x0000
        /*0034*/ 	.byte	0x00, 0xf4, 0x21, 0x00


	//----- nvinfo : EIATTR_SPARSE_MMA_MASK
	.align		4
.L_15:
        /*0038*/ 	.byte	0x03, 0x50
        /*003a*/ 	.short	0x0000


	//----- nvinfo : EIATTR_MAXREG_COUNT
	.align		4
        /*003c*/ 	.byte	0x03, 0x1b
        /*003e*/ 	.short	0x00ff


	//----- nvinfo : EIATTR_EXIT_INSTR_OFFSETS
	.align		4
        /*0040*/ 	.byte	0x04, 0x1c
        /*0042*/ 	.short	(.L_17 - .L_16)


	//   ....[0]....
.L_16:
        /*0044*/ 	.word	0x00000180


	//----- nvinfo : EIATTR_REQNTID
	.align		4
.L_17:
        /*0048*/ 	.byte	0x04, 0x10
        /*004a*/ 	.short	(.L_19 - .L_18)
.L_18:
        /*004c*/ 	.word	0x00000080
        /*0050*/ 	.word	0x00000001
        /*0054*/ 	.word	0x00000001


	//----- nvinfo : EIATTR_CBANK_PARAM_SIZE
	.align		4
.L_19:
        /*0058*/ 	.byte	0x03, 0x19
        /*005a*/ 	.short	0x0014


	//----- nvinfo : EIATTR_PARAM_CBANK
	.align		4
        /*005c*/ 	.byte	0x04, 0x0a
        /*005e*/ 	.short	(.L_21 - .L_20)
	.align		4
.L_20:
        /*0060*/ 	.word	index@(.nv.constant0.triton_poi_fused_mul_21)
        /*0064*/ 	.short	0x0210
        /*0066*/ 	.short	0x0014


	//----- nvinfo : EIATTR_SW_WAR
	.align		4
.L_21:
        /*0068*/ 	.byte	0x04, 0x36
        /*006a*/ 	.short	(.L_23 - .L_22)
.L_22:
        /*006c*/ 	.word	0x00000008
.L_23:


//--------------------- .nv.callgraph             --------------------------
	.section	.nv.callgraph,"",@"SHT_CUDA_CALLGRAPH"
	.align	4
	.sectionentsize	8
	.align		4
        /*0000*/ 	.word	0x00000000
	.align		4
        /*0004*/ 	.word	0xffffffff
	.align		4
        /*0008*/ 	.word	0x00000000
	.align		4
        /*000c*/ 	.word	0xfffffffe
	.align		4
        /*0010*/ 	.word	0x00000000
	.align		4
        /*0014*/ 	.word	0xfffffffd
	.align		4
        /*0018*/ 	.word	0x00000000
	.align		4
        /*001c*/ 	.word	0xfffffffc


//--------------------- .text.triton_poi_fused_mul_21 --------------------------
	.section	.text.triton_poi_fused_mul_21,"ax",@progbits
	.align	128
        .global         triton_poi_fused_mul_21
        .type           triton_poi_fused_mul_21,@function
        .size           triton_poi_fused_mul_21,(.L_x_1 - triton_poi_fused_mul_21)
        .other          triton_poi_fused_mul_21,@"STO_CUDA_ENTRY STV_DEFAULT"
triton_poi_fused_mul_21:
.text.triton_poi_fused_mul_21:
[----:B------:R-:W-:Y:S01]  /*0000*/  LDC R1, c[0x0][0x28] ;  /* 0x00000a00ff017b82 */ /* 0x000fe20000000800 */
[----:B------:R-:W1:Y:S07]  /*0010*/  S2R R0, SR_TID.X ;  /* 0x0000000000007919 */ /* 0x000e6e0000002100 */
[----:B------:R-:W2:Y:S01]  /*0020*/  LDC.64 R4, c[0x0][0x218] ;  /* 0x00008600ff047b82 */ /* 0x000ea20000000a00 */
[----:B------:R-:W-:Y:S01]  /*0030*/  ULDC.64 UR4, c[0x0][0x208] ;  /* 0x0000820000047ab9 */ /* 0x000fe20000000a00 */
[----:B------:R-:W3:Y:S06]  /*0040*/  S2R R7, SR_CTAID.X ;  /* 0x0000000000077919 */ /* 0x000eec0000002500 */
[----:B------:R-:W4:Y:S01]  /*0050*/  LDC.64 R2, c[0x0][0x210] ;  /* 0x00008400ff027b82 */ /* 0x000f220000000a00 */
[----:B-1----:R-:W-:Y:S01]  /*0060*/  IMAD.SHL.U32 R0, R0, 0x2, RZ ;  /* 0x0000000200007824 */ /* 0x002fe200078e00ff */
[----:B---3--:R-:W-:-:S04]  /*0070*/  SHF.R.S32.HI R6, RZ, 0x17, R7 ;  /* 0x00000017ff067819 */ /* 0x008fc80000011407 */
[----:B------:R-:W-:-:S05]  /*0080*/  LOP3.LUT R0, R0, 0xfe, RZ, 0xc0, !PT ;  /* 0x000000fe00007812 */ /* 0x000fca00078ec0ff */
[----:B------:R-:W-:Y:S01]  /*0090*/  IMAD R7, R7, 0x100, R0 ;  /* 0x0000010007077824 */ /* 0x000fe200078e0200 */
[----:B------:R-:W-:-:S03]  /*00a0*/  SGXT R0, R6, 0x1 ;  /* 0x000000010600781a */ /* 0x000fc60000000200 */
[----:B----4-:R-:W-:Y:S01]  /*00b0*/  IMAD.WIDE R2, R7, 0x4, R2 ;  /* 0x0000000407027825 */ /* 0x010fe200078e0202 */
[CC--:B------:R-:W-:Y:S02]  /*00c0*/  LEA.HI R6, R0.reuse, R7.reuse, RZ, 0x6 ;  /* 0x0000000700067211 */ /* 0x0c0fe400078f30ff */
[----:B------:R-:W-:Y:S02]  /*00d0*/  LEA.HI R0, R0, R7, RZ, 0xc ;  /* 0x0000000700007211 */ /* 0x000fe400078f60ff */
[----:B------:R-:W-:Y:S02]  /*00e0*/  LOP3.LUT R6, R6, 0xffffffc0, RZ, 0xc0, !PT ;  /* 0xffffffc006067812 */ /* 0x000fe400078ec0ff */
[----:B------:R-:W-:Y:S02]  /*00f0*/  SHF.R.S32.HI R9, RZ, 0xc, R0 ;  /* 0x0000000cff097819 */ /* 0x000fe40000011400 */
[----:B------:R-:W-:-:S05]  /*0100*/  IADD3 R6, R7, -R6, RZ ;  /* 0x8000000607067210 */ /* 0x000fca0007ffe0ff */
[----:B------:R-:W-:Y:S02]  /*0110*/  IMAD R9, R9, 0x40, R6 ;  /* 0x0000004009097824 */ /* 0x000fe400078e0206 */
[----:B------:R-:W3:Y:S02]  /*0120*/  LDG.E.64 R6, desc[UR4][R2.64] ;  /* 0x0000000402067981 */ /* 0x000ee4000c1e1b00 */
[----:B--2---:R-:W-:-:S06]  /*0130*/  IMAD.WIDE R4, R9, 0x4, R4 ;  /* 0x0000000409047825 */ /* 0x004fcc00078e0204 */
[----:B------:R-:W3:Y:S02]  /*0140*/  LDG.E.EL.64 R4, desc[UR4][R4.64] ;  /* 0x0000000404047981 */ /* 0x000ee4000c2e1b00 */
[----:B---3--:R-:W-:Y:S01]  /*0150*/  FMUL R6, R6, R4 ;  /* 0x0000000406067220 */ /* 0x008fe20000400000 */
[----:B------:R-:W-:-:S05]  /*0160*/  FMUL R7, R7, R5 ;  /* 0x0000000507077220 */ /* 0x000fca0000400000 */
[----:B------:R-:W-:Y:S01]  /*0170*/  STG.E.64 desc[UR4][R2.64], R6 ;  /* 0x0000000602007986 */ /* 0x000fe2000c101b04 */
[----:B------:R-:W-:Y:S05]  /*0180*/  EXIT ;  /* 0x000000000000794d */ /* 0x000fea0003800000 */
.L_x_0:
[----:B------:R-:W-:-:S00]  /*0190*/  BRA `(.L_x_0) ;  /* 0xfffffffc00fc7947 */ /* 0x000fc0000383ffff */
[----:B------:R-:W-:-:S00]  /*01a0*/  NOP ;  /* 0x0000000000007918 */ /* 0x000fc00000000000 */
        /* <DEDUP_REMOVED lines=13> */
.L_x_1:


//--------------------- .nv.constant0.triton_poi_fused_mul_21 --------------------------
	.section	.nv.constant0.triton_poi_fused_mul_21,"a",@progbits
	.sectionflags	@""
	.align	4
.nv.constant0.triton_poi_fused_mul_21:
	.zero		548
